	.headerflags	@"EF_CUDA_TEXMODE_UNIFIED EF_CUDA_64BIT_ADDRESS EF_CUDA_ACCELERATORS EF_CUDA_SM90 EF_CUDA_VIRTUAL_SM(EF_CUDA_SM90)"
	.elftype	@"ET_EXEC"


//--------------------- .nv.info                  --------------------------
	.section	.nv.info,"",@"SHT_CUDA_INFO"
	.align	4


	//----- nvinfo : EIATTR_REGCOUNT
	.align		4
        /*0000*/ 	.byte	0x04, 0x2f
        /*0002*/ 	.short	(.L_1 - .L_0)
	.align		4
.L_0:
        /*0004*/ 	.word	index@(triton_poi_fused__prelu_kernel_add_convolution_8)
        /*0008*/ 	.word	0x00000018


	//----- nvinfo : EIATTR_MIN_STACK_SIZE
	.align		4
.L_1:
        /*000c*/ 	.byte	0x04, 0x12
        /*000e*/ 	.short	(.L_3 - .L_2)
	.align		4
.L_2:
        /*0010*/ 	.word	index@(triton_poi_fused__prelu_kernel_add_convolution_8)
        /*0014*/ 	.word	0x00000000


	//----- nvinfo : EIATTR_FRAME_SIZE
	.align		4
.L_3:
        /*0018*/ 	.byte	0x04, 0x11
        /*001a*/ 	.short	(.L_5 - .L_4)
	.align		4
.L_4:
        /*001c*/ 	.word	index@(triton_poi_fused__prelu_kernel_add_convolution_8)
        /*0020*/ 	.word	0x00000000


	//----- nvinfo : EIATTR_MIN_STACK_SIZE
	.align		4
.L_5:
        /*0024*/ 	.byte	0x04, 0x12
        /*0026*/ 	.short	(.L_7 - .L_6)
	.align		4
.L_6:
        /*0028*/ 	.word	index@(triton_poi_fused__prelu_kernel_add_convolution_8)
        /*002c*/ 	.word	0x00000000
.L_7:


//--------------------- .nv.info.triton_poi_fused__prelu_kernel_add_convolution_8 --------------------------
	.section	.nv.info.triton_poi_fused__prelu_kernel_add_convolution_8,"",@"SHT_CUDA_INFO"
	.sectionflags	@""
	.align	4


	//----- nvinfo : EIATTR_CUDA_API_VERSION
	.align		4
        /*0000*/ 	.byte	0x04, 0x37
        /*0002*/ 	.short	(.L_9 - .L_8)
.L_8:
        /*0004*/ 	.word	0x0000007c


	//----- nvinfo : EIATTR_KPARAM_INFO
	.align		4
.L_9:
        /*0008*/ 	.byte	0x04, 0x17
        /*000a*/ 	.short	(.L_11 - .L_10)
.L_10:
        /*000c*/ 	.word	0x00000000
        /*0010*/ 	.short	0x0005
        /*0012*/ 	.short	0x0028
        /*0014*/ 	.byte	0x00, 0xf0, 0x11, 0x00


	//----- nvinfo : EIATTR_KPARAM_INFO
	.align		4
.L_11:
        /*0018*/ 	.byte	0x04, 0x17
        /*001a*/ 	.short	(.L_13 - .L_12)
.L_12:
        /*001c*/ 	.word	0x00000000
        /*0020*/ 	.short	0x0004
        /*0022*/ 	.short	0x0020
        /*0024*/ 	.byte	0x00, 0xf4, 0x21, 0x00


	//----- nvinfo : EIATTR_KPARAM_INFO
	.align		4
.L_13:
        /*0028*/ 	.byte	0x04, 0x17
        /*002a*/ 	.short	(.L_15 - .L_14)
.L_14:
        /*002c*/ 	.word	0x00000000
        /*0030*/ 	.short	0x0003
        /*0032*/ 	.short	0x0018
        /*0034*/ 	.byte	0x00, 0xf4, 0x21, 0x00


	//----- nvinfo : EIATTR_KPARAM_INFO
	.align		4
.L_15:
        /*0038*/ 	.byte	0x04, 0x17
        /*003a*/ 	.short	(.L_17 - .L_16)
.L_16:
        /*003c*/ 	.word	0x00000000
        /*0040*/ 	.short	0x0002
        /*0042*/ 	.short	0x0010
        /*0044*/ 	.byte	0x00, 0xf4, 0x21, 0x00


	//----- nvinfo : EIATTR_KPARAM_INFO
	.align		4
.L_17:
        /*0048*/ 	.byte	0x04, 0x17
        /*004a*/ 	.short	(.L_19 - .L_18)
.L_18:
        /*004c*/ 	.word	0x00000000
        /*0050*/ 	.short	0x0001
        /*0052*/ 	.short	0x0008
        /*0054*/ 	.byte	0x00, 0xf4, 0x21, 0x00


	//----- nvinfo : EIATTR_KPARAM_INFO
	.align		4
.L_19:
        /*0058*/ 	.byte	0x04, 0x17
        /*005a*/ 	.short	(.L_21 - .L_20)
.L_20:
        /*005c*/ 	.word	0x00000000
        /*0060*/ 	.short	0x0000
        /*0062*/ 	.short	0x0000
        /*0064*/ 	.byte	0x00, 0xf4, 0x21, 0x00


	//----- nvinfo : EIATTR_SPARSE_MMA_MASK
	.align		4
.L_21:
        /*0068*/ 	.byte	0x03, 0x50
        /*006a*/ 	.short	0x0000


	//----- nvinfo : EIATTR_MAXREG_COUNT
	.align		4
        /*006c*/ 	.byte	0x03, 0x1b
        /*006e*/ 	.short	0x00ff


	//----- nvinfo : EIATTR_EXIT_INSTR_OFFSETS
	.align		4
        /*0070*/ 	.byte	0x04, 0x1c
        /*0072*/ 	.short	(.L_23 - .L_22)


	//   ....[0]....
.L_22:
        /*0074*/ 	.word	0x000002a0


	//   ....[1]....
        /*0078*/ 	.word	0x000002c0


	//----- nvinfo : EIATTR_REQNTID
	.align		4
.L_23:
        /*007c*/ 	.byte	0x04, 0x10
        /*007e*/ 	.short	(.L_25 - .L_24)
.L_24:
        /*0080*/ 	.word	0x00000080
        /*0084*/ 	.word	0x00000001
        /*0088*/ 	.word	0x00000001


	//----- nvinfo : EIATTR_CBANK_PARAM_SIZE
	.align		4
.L_25:
        /*008c*/ 	.byte	0x03, 0x19
        /*008e*/ 	.short	0x002c


	//----- nvinfo : EIATTR_PARAM_CBANK
	.align		4
        /*0090*/ 	.byte	0x04, 0x0a
        /*0092*/ 	.short	(.L_27 - .L_26)
	.align		4
.L_26:
        /*0094*/ 	.word	index@(.nv.constant0.triton_poi_fused__prelu_kernel_add_convolution_8)
        /*0098*/ 	.short	0x0210
        /*009a*/ 	.short	0x002c


	//----- nvinfo : EIATTR_SW_WAR
	.align		4
.L_27:
        /*009c*/ 	.byte	0x04, 0x36
        /*009e*/ 	.short	(.L_29 - .L_28)
.L_28:
        /*00a0*/ 	.word	0x00000008
.L_29:


//--------------------- .nv.callgraph             --------------------------
	.section	.nv.callgraph,"",@"SHT_CUDA_CALLGRAPH"
	.align	4
	.sectionentsize	8
	.align		4
        /*0000*/ 	.word	0x00000000
	.align		4
        /*0004*/ 	.word	0xffffffff
	.align		4
        /*0008*/ 	.word	0x00000000
	.align		4
        /*000c*/ 	.word	0xfffffffe
	.align		4
        /*0010*/ 	.word	0x00000000
	.align		4
        /*0014*/ 	.word	0xfffffffd
	.align		4
        /*0018*/ 	.word	0x00000000
	.align		4
        /*001c*/ 	.word	0xfffffffc


//--------------------- .text.triton_poi_fused__prelu_kernel_add_convolution_8 --------------------------
	.section	.text.triton_poi_fused__prelu_kernel_add_convolution_8,"ax",@progbits
	.align	128
        .global         triton_poi_fused__prelu_kernel_add_convolution_8
        .type           triton_poi_fused__prelu_kernel_add_convolution_8,@function
        .size           triton_poi_fused__prelu_kernel_add_convolution_8,(.L_x_1 - triton_poi_fused__prelu_kernel_add_convolution_8)
        .other          triton_poi_fused__prelu_kernel_add_convolution_8,@"STO_CUDA_ENTRY STV_DEFAULT"
triton_poi_fused__prelu_kernel_add_convolution_8:
.text.triton_poi_fused__prelu_kernel_add_convolution_8:
[----:B------:R-:W0:Y:S01]  /*0000*/  LDC R1, c[0x0][0x28] ;  /* 0x00000a00ff017b82 */ /* 0x000e220000000800 */
[----:B------:R-:W1:Y:S07]  /*0010*/  S2R R0, SR_TID.X ;  /* 0x0000000000007919 */ /* 0x000e6e0000002100 */
[----:B------:R-:W2:Y:S01]  /*0020*/  LDC.64 R10, c[0x0][0x218] ;  /* 0x00008600ff0a7b82 */ /* 0x000ea20000000a00 */
[----:B------:R-:W-:Y:S01]  /*0030*/  CS2R R4, SRZ ;  /* 0x0000000000047805 */ /* 0x000fe2000001ff00 */
[----:B------:R-:W-:Y:S01]  /*0040*/  ULDC.64 UR4, c[0x0][0x208] ;  /* 0x0000820000047ab9 */ /* 0x000fe20000000a00 */
[----:B------:R-:W3:Y:S05]  /*0050*/  S2R R3, SR_CTAID.X ;  /* 0x0000000000037919 */ /* 0x000eea0000002500 */
[----:B------:R-:W4:Y:S08]  /*0060*/  LDC.64 R6, c[0x0][0x210] ;  /* 0x00008400ff067b82 */ /* 0x000f300000000a00 */
[----:B------:R-:W5:Y:S08]  /*0070*/  LDC.64 R8, c[0x0][0x220] ;  /* 0x00008800ff087b82 */ /* 0x000f700000000a00 */
[----:B------:R-:W5:Y:S01]  /*0080*/  LDC.64 R12, c[0x0][0x228] ;  /* 0x00008a00ff0c7b82 */ /* 0x000f620000000a00 */
[----:B-1----:R-:W-:Y:S01]  /*0090*/  IMAD.SHL.U32 R0, R0, 0x2, RZ ;  /* 0x0000000200007824 */ /* 0x002fe200078e00ff */
[----:B---3--:R-:W-:-:S04]  /*00a0*/  SHF.R.S32.HI R2, RZ, 0x17, R3 ;  /* 0x00000017ff027819 */ /* 0x008fc80000011403 */
[----:B------:R-:W-:-:S05]  /*00b0*/  LOP3.LUT R0, R0, 0xfe, RZ, 0xc0, !PT ;  /* 0x000000fe00007812 */ /* 0x000fca00078ec0ff */
[----:B------:R-:W-:Y:S01]  /*00c0*/  IMAD R0, R3, 0x100, R0 ;  /* 0x0000010003007824 */ /* 0x000fe200078e0200 */
[----:B------:R-:W-:-:S03]  /*00d0*/  SGXT R3, R2, 0x1 ;  /* 0x000000010203781a */ /* 0x000fc60000000200 */
[C---:B----4-:R-:W-:Y:S01]  /*00e0*/  IMAD.WIDE R6, R0.reuse, 0x4, R6 ;  /* 0x0000000400067825 */ /* 0x050fe200078e0206 */
[----:B------:R-:W-:Y:S02]  /*00f0*/  LEA.HI R3, R3, R0, RZ, 0x6 ;  /* 0x0000000003037211 */ /* 0x000fe400078f30ff */
[----:B------:R-:W-:Y:S02]  /*0100*/  ISETP.GE.AND P2, PT, R0, 0x100, PT ;  /* 0x000001000000780c */ /* 0x000fe40003f46270 */
[----:B------:R-:W-:-:S05]  /*0110*/  LOP3.LUT R3, R3, 0xffffffc0, RZ, 0xc0, !PT ;  /* 0xffffffc003037812 */ /* 0x000fca00078ec0ff */
[----:B------:R-:W-:Y:S01]  /*0120*/  IMAD.IADD R15, R0, 0x1, -R3 ;  /* 0x00000001000f7824 */ /* 0x000fe200078e0a03 */
[----:B------:R-:W-:-:S03]  /*0130*/  CS2R R2, SRZ ;  /* 0x0000000000027805 */ /* 0x000fc6000001ff00 */
[C---:B--2---:R-:W-:Y:S01]  /*0140*/  IMAD.WIDE R10, R15.reuse, 0x4, R10 ;  /* 0x000000040f0a7825 */ /* 0x044fe200078e020a */
[----:B------:R-:W-:Y:S01]  /*0150*/  CS2R R16, SRZ ;  /* 0x0000000000107805 */ /* 0x000fe2000001ff00 */
[----:B------:R-:W2:Y:S02]  /*0160*/  @!P2 LDG.E.64 R4, desc[UR4][R6.64] ;  /* 0x000000040604a981 */ /* 0x000ea4000c1e1b00 */
[----:B-----5:R-:W-:Y:S02]  /*0170*/  IMAD.WIDE R8, R15, 0x4, R8 ;  /* 0x000000040f087825 */ /* 0x020fe400078e0208 */
[----:B------:R-:W2:Y:S01]  /*0180*/  @!P2 LDG.E.EL.64 R2, desc[UR4][R10.64] ;  /* 0x000000040a02a981 */ /* 0x000ea2000c2e1b00 */
[----:B------:R-:W-:Y:S01]  /*0190*/  CS2R R18, SRZ ;  /* 0x0000000000127805 */ /* 0x000fe2000001ff00 */
[----:B0-----:R-:W-:Y:S01]  /*01a0*/  IMAD.WIDE R12, R0, 0x4, R12 ;  /* 0x00000004000c7825 */ /* 0x001fe200078e020c */
[----:B------:R-:W0:Y:S01]  /*01b0*/  LDC.64 R14, c[0x0][0x230] ;  /* 0x00008c00ff0e7b82 */ /* 0x000e220000000a00 */
[----:B------:R-:W3:Y:S04]  /*01c0*/  @!P2 LDG.E.EL.64 R16, desc[UR4][R8.64] ;  /* 0x000000040810a981 */ /* 0x000ee8000c2e1b00 */
[----:B------:R-:W4:Y:S01]  /*01d0*/  @!P2 LDG.E.64 R18, desc[UR4][R12.64] ;  /* 0x000000040c12a981 */ /* 0x000f22000c1e1b00 */
[----:B--2---:R-:W-:Y:S01]  /*01e0*/  FADD R21, R3, R5 ;  /* 0x0000000503157221 */ /* 0x004fe20000000000 */
[----:B------:R-:W-:Y:S01]  /*01f0*/  FADD R20, R2, R4 ;  /* 0x0000000402147221 */ /* 0x000fe20000000000 */
[----:B------:R-:W-:-:S02]  /*0200*/  FSETP.GT.AND P0, PT, R4, -R2, PT ;  /* 0x800000020400720b */ /* 0x000fc40003f04000 */
[----:B---3--:R-:W-:Y:S01]  /*0210*/  FMUL R2, R21, R17 ;  /* 0x0000001115027220 */ /* 0x008fe20000400000 */
[C---:B------:R-:W-:Y:S01]  /*0220*/  FMUL R11, R20.reuse, R16 ;  /* 0x00000010140b7220 */ /* 0x040fe20000400000 */
[----:B------:R-:W-:Y:S01]  /*0230*/  FSETP.GT.AND P1, PT, R5, -R3, PT ;  /* 0x800000030500720b */ /* 0x000fe20003f24000 */
[----:B------:R1:W-:Y:S03]  /*0240*/  @!P2 STG.E.64 desc[UR4][R6.64], R20 ;  /* 0x000000140600a986 */ /* 0x0003e6000c101b04 */
[----:B------:R-:W-:Y:S02]  /*0250*/  FSEL R2, R21, R2, P1 ;  /* 0x0000000215027208 */ /* 0x000fe40000800000 */
[----:B------:R-:W-:-:S03]  /*0260*/  FSEL R11, R20, R11, P0 ;  /* 0x0000000b140b7208 */ /* 0x000fc60000000000 */
[----:B----4-:R-:W-:Y:S01]  /*0270*/  FADD R19, R2, R19 ;  /* 0x0000001302137221 */ /* 0x010fe20000000000 */
[----:B0-----:R-:W-:-:S04]  /*0280*/  IMAD.WIDE R2, R0, 0x4, R14 ;  /* 0x0000000400027825 */ /* 0x001fc800078e020e */
[----:B------:R-:W-:Y:S01]  /*0290*/  FADD R18, R11, R18 ;  /* 0x000000120b127221 */ /* 0x000fe20000000000 */
[----:B------:R-:W-:Y:S06]  /*02a0*/  @P2 EXIT ;  /* 0x000000000000294d */ /* 0x000fec0003800000 */
[----:B------:R-:W-:Y:S01]  /*02b0*/  STG.E.64 desc[UR4][R2.64], R18 ;  /* 0x0000001202007986 */ /* 0x000fe2000c101b04 */
[----:B------:R-:W-:Y:S05]  /*02c0*/  EXIT ;  /* 0x000000000000794d */ /* 0x000fea0003800000 */
.L_x_0:
[----:B------:R-:W-:-:S00]  /*02d0*/  BRA `(.L_x_0) ;  /* 0xfffffffc00fc7947 */ /* 0x000fc0000383ffff */
[----:B------:R-:W-:-:S00]  /*02e0*/  NOP ;  /* 0x0000000000007918 */ /* 0x000fc00000000000 */
        /* <DEDUP_REMOVED lines=9> */
.L_x_1:


//--------------------- .nv.constant0.triton_poi_fused__prelu_kernel_add_convolution_8 --------------------------
	.section	.nv.constant0.triton_poi_fused__prelu_kernel_add_convolution_8,"a",@progbits
	.sectionflags	@""
	.align	4
.nv.constant0.triton_poi_fused__prelu_kernel_add_convolution_8:
	.zero		572
